	.headerflags	@"EF_CUDA_TEXMODE_UNIFIED EF_CUDA_64BIT_ADDRESS EF_CUDA_ACCELERATORS EF_CUDA_SM90 EF_CUDA_VIRTUAL_SM(EF_CUDA_SM90)"
	.elftype	@"ET_EXEC"


//--------------------- .nv.info                  --------------------------
	.section	.nv.info,"",@"SHT_CUDA_INFO"
	.align	4


	//----- nvinfo : EIATTR_REGCOUNT
	.align		4
        /*0000*/ 	.byte	0x04, 0x2f
        /*0002*/ 	.short	(.L_3 - .L_2)
	.align		4
.L_2:
        /*0004*/ 	.word	index@(triton_poi_fused__native_batch_norm_legit_no_training_relu_11)
        /*0008*/ 	.word	0x00000016


	//----- nvinfo : EIATTR_MIN_STACK_SIZE
	.align		4
.L_3:
        /*000c*/ 	.byte	0x04, 0x12
        /*000e*/ 	.short	(.L_5 - .L_4)
	.align		4
.L_4:
        /*0010*/ 	.word	index@(triton_poi_fused__native_batch_norm_legit_no_training_relu_11)
        /*0014*/ 	.word	0x00000000


	//----- nvinfo : EIATTR_FRAME_SIZE
	.align		4
.L_5:
        /*0018*/ 	.byte	0x04, 0x11
        /*001a*/ 	.short	(.L_7 - .L_6)
	.align		4
.L_6:
        /*001c*/ 	.word	index@(triton_poi_fused__native_batch_norm_legit_no_training_relu_11)
        /*0020*/ 	.word	0x00000000


	//----- nvinfo : EIATTR_MIN_STACK_SIZE
	.align		4
.L_7:
        /*0024*/ 	.byte	0x04, 0x12
        /*0026*/ 	.short	(.L_9 - .L_8)
	.align		4
.L_8:
        /*0028*/ 	.word	index@(triton_poi_fused__native_batch_norm_legit_no_training_relu_11)
        /*002c*/ 	.word	0x00000000
.L_9:


//--------------------- .nv.info.triton_poi_fused__native_batch_norm_legit_no_training_relu_11 --------------------------
	.section	.nv.info.triton_poi_fused__native_batch_norm_legit_no_training_relu_11,"",@"SHT_CUDA_INFO"
	.sectionflags	@""
	.align	4


	//----- nvinfo : EIATTR_CUDA_API_VERSION
	.align		4
        /*0000*/ 	.byte	0x04, 0x37
        /*0002*/ 	.short	(.L_11 - .L_10)
.L_10:
        /*0004*/ 	.word	0x0000007c


	//----- nvinfo : EIATTR_KPARAM_INFO
	.align		4
.L_11:
        /*0008*/ 	.byte	0x04, 0x17
        /*000a*/ 	.short	(.L_13 - .L_12)
.L_12:
        /*000c*/ 	.word	0x00000000
        /*0010*/ 	.short	0x0007
        /*0012*/ 	.short	0x0034
        /*0014*/ 	.byte	0x00, 0xf0, 0x11, 0x00


	//----- nvinfo : EIATTR_KPARAM_INFO
	.align		4
.L_13:
        /*0018*/ 	.byte	0x04, 0x17
        /*001a*/ 	.short	(.L_15 - .L_14)
.L_14:
        /*001c*/ 	.word	0x00000000
        /*0020*/ 	.short	0x0006
        /*0022*/ 	.short	0x0030
        /*0024*/ 	.byte	0x00, 0xf0, 0x11, 0x00


	//----- nvinfo : EIATTR_KPARAM_INFO
	.align		4
.L_15:
        /*0028*/ 	.byte	0x04, 0x17
        /*002a*/ 	.short	(.L_17 - .L_16)
.L_16:
        /*002c*/ 	.word	0x00000000
        /*0030*/ 	.short	0x0005
        /*0032*/ 	.short	0x0028
        /*0034*/ 	.byte	0x00, 0xf4, 0x21, 0x00


	//----- nvinfo : EIATTR_KPARAM_INFO
	.align		4
.L_17:
        /*0038*/ 	.byte	0x04, 0x17
        /*003a*/ 	.short	(.L_19 - .L_18)
.L_18:
        /*003c*/ 	.word	0x00000000
        /*0040*/ 	.short	0x0004
        /*0042*/ 	.short	0x0020
        /*0044*/ 	.byte	0x00, 0xf4, 0x21, 0x00


	//----- nvinfo : EIATTR_KPARAM_INFO
	.align		4
.L_19:
        /*0048*/ 	.byte	0x04, 0x17
        /*004a*/ 	.short	(.L_21 - .L_20)
.L_20:
        /*004c*/ 	.word	0x00000000
        /*0050*/ 	.short	0x0003
        /*0052*/ 	.short	0x0018
        /*0054*/ 	.byte	0x00, 0xf4, 0x21, 0x00


	//----- nvinfo : EIATTR_KPARAM_INFO
	.align		4
.L_21:
        /*0058*/ 	.byte	0x04, 0x17
        /*005a*/ 	.short	(.L_23 - .L_22)
.L_22:
        /*005c*/ 	.word	0x00000000
        /*0060*/ 	.short	0x0002
        /*0062*/ 	.short	0x0010
        /*0064*/ 	.byte	0x00, 0xf4, 0x21, 0x00


	//----- nvinfo : EIATTR_KPARAM_INFO
	.align		4
.L_23:
        /*0068*/ 	.byte	0x04, 0x17
        /*006a*/ 	.short	(.L_25 - .L_24)
.L_24:
        /*006c*/ 	.word	0x00000000
        /*0070*/ 	.short	0x0001
        /*0072*/ 	.short	0x0008
        /*0074*/ 	.byte	0x00, 0xf4, 0x21, 0x00


	//----- nvinfo : EIATTR_KPARAM_INFO
	.align		4
.L_25:
        /*0078*/ 	.byte	0x04, 0x17
        /*007a*/ 	.short	(.L_27 - .L_26)
.L_26:
        /*007c*/ 	.word	0x00000000
        /*0080*/ 	.short	0x0000
        /*0082*/ 	.short	0x0000
        /*0084*/ 	.byte	0x00, 0xf4, 0x21, 0x00


	//----- nvinfo : EIATTR_SPARSE_MMA_MASK
	.align		4
.L_27:
        /*0088*/ 	.byte	0x03, 0x50
        /*008a*/ 	.short	0x0000


	//----- nvinfo : EIATTR_MAXREG_COUNT
	.align		4
        /*008c*/ 	.byte	0x03, 0x1b
        /*008e*/ 	.short	0x00ff


	//----- nvinfo : EIATTR_EXIT_INSTR_OFFSETS
	.align		4
        /*0090*/ 	.byte	0x04, 0x1c
        /*0092*/ 	.short	(.L_29 - .L_28)


	//   ....[0]....
.L_28:
        /*0094*/ 	.word	0x00000550


	//   ....[1]....
        /*0098*/ 	.word	0x00000620


	//----- nvinfo : EIATTR_REQNTID
	.align		4
.L_29:
        /*009c*/ 	.byte	0x04, 0x10
        /*009e*/ 	.short	(.L_31 - .L_30)
.L_30:
        /*00a0*/ 	.word	0x00000080
        /*00a4*/ 	.word	0x00000001
        /*00a8*/ 	.word	0x00000001


	//----- nvinfo : EIATTR_CBANK_PARAM_SIZE
	.align		4
.L_31:
        /*00ac*/ 	.byte	0x03, 0x19
        /*00ae*/ 	.short	0x0038


	//----- nvinfo : EIATTR_PARAM_CBANK
	.align		4
        /*00b0*/ 	.byte	0x04, 0x0a
        /*00b2*/ 	.short	(.L_33 - .L_32)
	.align		4
.L_32:
        /*00b4*/ 	.word	index@(.nv.constant0.triton_poi_fused__native_batch_norm_legit_no_training_relu_11)
        /*00b8*/ 	.short	0x0210
        /*00ba*/ 	.short	0x0038


	//----- nvinfo : EIATTR_SW_WAR
	.align		4
.L_33:
        /*00bc*/ 	.byte	0x04, 0x36
        /*00be*/ 	.short	(.L_35 - .L_34)
.L_34:
        /*00c0*/ 	.word	0x00000008
.L_35:


//--------------------- .nv.callgraph             --------------------------
	.section	.nv.callgraph,"",@"SHT_CUDA_CALLGRAPH"
	.align	4
	.sectionentsize	8
	.align		4
        /*0000*/ 	.word	0x00000000
	.align		4
        /*0004*/ 	.word	0xffffffff
	.align		4
        /*0008*/ 	.word	0x00000000
	.align		4
        /*000c*/ 	.word	0xfffffffe
	.align		4
        /*0010*/ 	.word	0x00000000
	.align		4
        /*0014*/ 	.word	0xfffffffd
	.align		4
        /*0018*/ 	.word	0x00000000
	.align		4
        /*001c*/ 	.word	0xfffffffc


//--------------------- .nv.constant4             --------------------------
	.section	.nv.constant4,"a",@progbits
	.align	8
	.align		8
.nv.constant4:
        /*0000*/ 	.dword	_$_str
	.align		8
        /*0008*/ 	.dword	_$_str_$_2


//--------------------- .text.triton_poi_fused__native_batch_norm_legit_no_training_relu_11 --------------------------
	.section	.text.triton_poi_fused__native_batch_norm_legit_no_training_relu_11,"ax",@progbits
	.sectionflags	@"SHF_BARRIERS=1"
	.align	128
        .global         triton_poi_fused__native_batch_norm_legit_no_training_relu_11
        .type           triton_poi_fused__native_batch_norm_legit_no_training_relu_11,@function
        .size           triton_poi_fused__native_batch_norm_legit_no_training_relu_11,(.L_x_1 - triton_poi_fused__native_batch_norm_legit_no_training_relu_11)
        .other          triton_poi_fused__native_batch_norm_legit_no_training_relu_11,@"STO_CUDA_ENTRY STV_DEFAULT"
triton_poi_fused__native_batch_norm_legit_no_training_relu_11:
.text.triton_poi_fused__native_batch_norm_legit_no_training_relu_11:
[----:B------:R-:W0:Y:S01]  /*0000*/  LDC R1, c[0x0][0x28] ;  /* 0x00000a00ff017b82 */ /* 0x000e220000000800 */
[----:B------:R-:W1:Y:S07]  /*0010*/  S2R R4, SR_TID.X ;  /* 0x0000000000047919 */ /* 0x000e6e0000002100 */
[----:B------:R-:W2:Y:S01]  /*0020*/  LDC.64 R2, c[0x0][0x220] ;  /* 0x00008800ff027b82 */ /* 0x000ea20000000a00 */
[----:B------:R-:W-:Y:S01]  /*0030*/  IMAD.MOV.U32 R8, RZ, RZ, RZ ;  /* 0x000000ffff087224 */ /* 0x000fe200078e00ff */
[----:B------:R-:W-:Y:S01]  /*0040*/  ULDC.64 UR8, c[0x0][0x208] ;  /* 0x0000820000087ab9 */ /* 0x000fe20000000a00 */
[----:B------:R-:W3:Y:S05]  /*0050*/  S2R R0, SR_CTAID.Y ;  /* 0x0000000000007919 */ /* 0x000eea0000002600 */
[----:B------:R-:W4:Y:S08]  /*0060*/  S2UR UR4, SR_CTAID.X ;  /* 0x00000000000479c3 */ /* 0x000f300000002500 */
[----:B------:R-:W5:Y:S08]  /*0070*/  LDC.64 R16, c[0x0][0x210] ;  /* 0x00008400ff107b82 */ /* 0x000f700000000a00 */
[----:B------:R-:W5:Y:S01]  /*0080*/  LDC.64 R12, c[0x0][0x218] ;  /* 0x00008600ff0c7b82 */ /* 0x000f620000000a00 */
[----:B-1----:R-:W-:-:S07]  /*0090*/  SHF.R.U32.HI R6, RZ, 0x1, R4 ;  /* 0x00000001ff067819 */ /* 0x002fce0000011604 */
[----:B------:R-:W1:Y:S01]  /*00a0*/  LDC.64 R10, c[0x0][0x228] ;  /* 0x00008a00ff0a7b82 */ /* 0x000e620000000a00 */
[----:B---3--:R-:W-:Y:S01]  /*00b0*/  IMAD.SHL.U32 R5, R0, 0x40, RZ ;  /* 0x0000004000057824 */ /* 0x008fe200078e00ff */
[----:B------:R-:W-:Y:S02]  /*00c0*/  SHF.R.S32.HI R7, RZ, 0x19, R0 ;  /* 0x00000019ff077819 */ /* 0x000fe40000011400 */
[----:B------:R-:W-:Y:S02]  /*00d0*/  SGXT.U32 R0, R6, 0x6 ;  /* 0x000000060600781a */ /* 0x000fe40000000000 */
[----:B------:R-:W-:Y:S02]  /*00e0*/  SGXT R7, R7, 0x1 ;  /* 0x000000010707781a */ /* 0x000fe40000000200 */
[----:B------:R-:W-:-:S04]  /*00f0*/  LOP3.LUT R14, R5, R0, RZ, 0xfc, !PT ;  /* 0x00000000050e7212 */ /* 0x000fc800078efcff */
[----:B------:R-:W-:Y:S02]  /*0100*/  LEA.HI R7, R7, R14, RZ, 0x6 ;  /* 0x0000000e07077211 */ /* 0x000fe400078f30ff */
[----:B------:R-:W-:Y:S02]  /*0110*/  ISETP.GE.AND P1, PT, R14, 0x100, PT ;  /* 0x000001000e00780c */ /* 0x000fe40003f26270 */
[----:B------:R-:W-:-:S05]  /*0120*/  LOP3.LUT R7, R7, 0xffffffc0, RZ, 0xc0, !PT ;  /* 0xffffffc007077812 */ /* 0x000fca00078ec0ff */
[----:B------:R-:W-:Y:S01]  /*0130*/  IMAD.IADD R15, R14, 0x1, -R7 ;  /* 0x000000010e0f7824 */ /* 0x000fe200078e0a07 */
[----:B----4-:R-:W-:Y:S01]  /*0140*/  USHF.L.U32 UR4, UR4, 0x2, URZ ;  /* 0x0000000204047899 */ /* 0x010fe2000800063f */
[----:B------:R-:W-:Y:S01]  /*0150*/  LOP3.LUT R9, R4, 0x1, RZ, 0xc0, !PT ;  /* 0x0000000104097812 */ /* 0x000fe200078ec0ff */
[----:B------:R-:W3:Y:S01]  /*0160*/  LDC.64 R6, c[0x0][0x230] ;  /* 0x00008c00ff067b82 */ /* 0x000ee20000000a00 */
[----:B--2---:R-:W-:-:S05]  /*0170*/  IMAD.WIDE R2, R15, 0x4, R2 ;  /* 0x000000040f027825 */ /* 0x004fca00078e0202 */
[----:B------:R2:W4:Y:S01]  /*0180*/  @!P1 LDG.E.EL R8, desc[UR8][R2.64] ;  /* 0x0000000802089981 */ /* 0x000522000c2e1900 */
[----:B------:R-:W-:Y:S01]  /*0190*/  LEA R19, R9, UR4, 0x1 ;  /* 0x0000000409137c11 */ /* 0x000fe2000f8e08ff */
[----:B0----5:R-:W-:-:S03]  /*01a0*/  IMAD.WIDE R12, R15, 0x4, R12 ;  /* 0x000000040f0c7825 */ /* 0x021fc600078e020c */
[----:B------:R-:W-:Y:S01]  /*01b0*/  ISETP.GE.AND P0, PT, R19, 0x4, PT ;  /* 0x000000041300780c */ /* 0x000fe20003f06270 */
[----:B------:R-:W-:-:S03]  /*01c0*/  IMAD R19, R14, 0x4, R19 ;  /* 0x000000040e137824 */ /* 0x000fc600078e0213 */
[----:B------:R-:W-:Y:S01]  /*01d0*/  ISETP.LT.AND P0, PT, R14, 0x100, !P0 ;  /* 0x000001000e00780c */ /* 0x000fe20004701270 */
[----:B------:R-:W-:Y:S01]  /*01e0*/  IMAD.MOV.U32 R14, RZ, RZ, RZ ;  /* 0x000000ffff0e7224 */ /* 0x000fe200078e00ff */
[----:B--2---:R-:W-:Y:S01]  /*01f0*/  CS2R R2, SRZ ;  /* 0x0000000000027805 */ /* 0x004fe2000001ff00 */
[----:B------:R-:W-:-:S04]  /*0200*/  IMAD.WIDE R16, R19, 0x4, R16 ;  /* 0x0000000413107825 */ /* 0x000fc800078e0210 */
[----:B------:R-:W2:Y:S01]  /*0210*/  @!P1 LDG.E.EL R14, desc[UR8][R12.64] ;  /* 0x000000080c0e9981 */ /* 0x000ea2000c2e1900 */
[----:B---3--:R-:W-:Y:S01]  /*0220*/  IMAD.WIDE R18, R15, 0x4, R6 ;  /* 0x000000040f127825 */ /* 0x008fe200078e0206 */
[----:B------:R-:W-:-:S04]  /*0230*/  CS2R R6, SRZ ;  /* 0x0000000000067805 */ /* 0x000fc8000001ff00 */
[----:B------:R-:W2:Y:S01]  /*0240*/  @P0 LDG.E.EL.64 R2, desc[UR8][R16.64] ;  /* 0x0000000810020981 */ /* 0x000ea2000c2e1b00 */
[----:B-1----:R-:W-:-:S03]  /*0250*/  IMAD.WIDE R10, R15, 0x4, R10 ;  /* 0x000000040f0a7825 */ /* 0x002fc600078e020a */
[----:B------:R-:W3:Y:S04]  /*0260*/  @!P1 LDG.E.EL R6, desc[UR8][R18.64] ;  /* 0x0000000812069981 */ /* 0x000ee8000c2e1900 */
[----:B------:R0:W3:Y:S01]  /*0270*/  @!P1 LDG.E.EL R7, desc[UR8][R10.64] ;  /* 0x000000080a079981 */ /* 0x0000e2000c2e1900 */
[----:B------:R-:W1:Y:S01]  /*0280*/  S2UR UR6, SR_CgaCtaId ;  /* 0x00000000000679c3 */ /* 0x000e620000008800 */
[----:B------:R-:W-:Y:S01]  /*0290*/  UMOV UR5, 0x400 ;  /* 0x0000040000057882 */ /* 0x000fe20000000000 */
[----:B0-----:R-:W-:Y:S01]  /*02a0*/  IMAD.MOV.U32 R11, RZ, RZ, 0x3e800000 ;  /* 0x3e800000ff0b7424 */ /* 0x001fe200078e00ff */
[----:B-1----:R-:W-:Y:S01]  /*02b0*/  UPRMT UR5, UR6, 0x654, UR5 ;  /* 0x0000065406057896 */ /* 0x002fe20008000005 */
[----:B------:R-:W-:Y:S01]  /*02c0*/  IMAD.SHL.U32 R10, R4, 0x2, RZ ;  /* 0x00000002040a7824 */ /* 0x000fe200078e00ff */
[----:B------:R-:W-:-:S04]  /*02d0*/  SHF.R.U32.HI R12, RZ, 0x5, R4 ;  /* 0x00000005ff0c7819 */ /* 0x000fc80000011604 */
[----:B------:R-:W-:Y:S01]  /*02e0*/  LOP3.LUT R5, R5, 0x3e, R10, 0xf8, !PT ;  /* 0x0000003e05057812 */ /* 0x000fe200078ef80a */
[----:B----4-:R-:W-:-:S04]  /*02f0*/  FADD R8, R8, 9.9999997473787516356e-06 ;  /* 0x3727c5ac08087421 */ /* 0x010fc80000000000 */
[----:B------:R-:W0:Y:S02]  /*0300*/  MUFU.SQRT R15, R8 ;  /* 0x00000008000f7308 */ /* 0x000e240000002000 */
[C---:B0-----:R-:W-:Y:S02]  /*0310*/  FSETP.GT.AND P0, PT, R15.reuse, 8.50705917302346158658e+37, PT ;  /* 0x7e8000000f00780b */ /* 0x041fe40003f04000 */
[----:B------:R-:W-:-:S11]  /*0320*/  FSETP.GEU.AND P1, PT, R15, 1.175494350822287508e-38, PT ;  /* 0x008000000f00780b */ /* 0x000fd60003f2e000 */
[----:B------:R-:W-:-:S04]  /*0330*/  @P0 FMUL R15, R15, 0.25 ;  /* 0x3e8000000f0f0820 */ /* 0x000fc80000400000 */
[----:B------:R-:W-:-:S06]  /*0340*/  @!P1 FMUL R15, R15, 16777216 ;  /* 0x4b8000000f0f9820 */ /* 0x000fcc0000400000 */
[----:B------:R-:W0:Y:S01]  /*0350*/  MUFU.RCP R15, R15 ;  /* 0x0000000f000f7308 */ /* 0x000e220000001000 */
[----:B------:R-:W-:Y:S01]  /*0360*/  FSEL R8, R11, 1, P0 ;  /* 0x3f8000000b087808 */ /* 0x000fe20000000000 */
[C---:B------:R-:W-:Y:S01]  /*0370*/  IMAD.SHL.U32 R11, R9.reuse, 0x80, RZ ;  /* 0x00000080090b7824 */ /* 0x040fe200078e00ff */
[----:B------:R-:W-:-:S03]  /*0380*/  LEA R9, R9, UR5, 0x4 ;  /* 0x0000000509097c11 */ /* 0x000fc6000f8e20ff */
[----:B------:R-:W-:Y:S01]  /*0390*/  @!P1 FMUL R8, R8, 16777216 ;  /* 0x4b80000008089820 */ /* 0x000fe20000400000 */
[----:B------:R-:W-:Y:S01]  /*03a0*/  LOP3.LUT R0, R11, R0, RZ, 0xfc, !PT ;  /* 0x000000000b007212 */ /* 0x000fe200078efcff */
[C---:B--2---:R-:W-:Y:S01]  /*03b0*/  FADD R2, -R14.reuse, R2 ;  /* 0x000000020e027221 */ /* 0x044fe20000000100 */
[----:B------:R-:W-:Y:S01]  /*03c0*/  FADD R3, -R14, R3 ;  /* 0x000000030e037221 */ /* 0x000fe20000000100 */
[----:B0-----:R-:W-:Y:S02]  /*03d0*/  FMUL R15, R15, R8 ;  /* 0x000000080f0f7220 */ /* 0x001fe40000400000 */
[----:B------:R-:W-:Y:S02]  /*03e0*/  IMAD R8, R0, 0x4, R9 ;  /* 0x0000000400087824 */ /* 0x000fe400078e0209 */
[-C--:B------:R-:W-:Y:S01]  /*03f0*/  FMUL R9, R2, R15.reuse ;  /* 0x0000000f02097220 */ /* 0x080fe20000400000 */
[----:B------:R-:W-:-:S03]  /*0400*/  FMUL R3, R3, R15 ;  /* 0x0000000f03037220 */ /* 0x000fc60000400000 */
[-CC-:B---3--:R-:W-:Y:S01]  /*0410*/  FFMA R9, R9, R7.reuse, R6.reuse ;  /* 0x0000000709097223 */ /* 0x188fe20000000006 */
[----:B------:R-:W-:Y:S01]  /*0420*/  FFMA R3, R3, R7, R6 ;  /* 0x0000000703037223 */ /* 0x000fe20000000006 */
[----:B------:R-:W-:-:S03]  /*0430*/  LEA.HI R11, R11, UR5, RZ, 0x1d ;  /* 0x000000050b0b7c11 */ /* 0x000fc6000f8fe8ff */
[----:B------:R-:W-:Y:S02]  /*0440*/  FSETP.GEU.AND P1, PT, R9, RZ, PT ;  /* 0x000000ff0900720b */ /* 0x000fe40003f2e000 */
[----:B------:R-:W-:Y:S01]  /*0450*/  FSETP.GEU.AND P2, PT, R3, RZ, PT ;  /* 0x000000ff0300720b */ /* 0x000fe20003f4e000 */
[----:B------:R-:W-:Y:S01]  /*0460*/  IMAD R10, R0, 0x4, R11 ;  /* 0x00000004000a7824 */ /* 0x000fe200078e020b */
[----:B------:R-:W-:Y:S02]  /*0470*/  FSEL R9, R9, RZ, P1 ;  /* 0x000000ff09097208 */ /* 0x000fe40000800000 */
[----:B------:R-:W-:Y:S02]  /*0480*/  FSEL R3, R3, RZ, P2 ;  /* 0x000000ff03037208 */ /* 0x000fe40001000000 */
[----:B------:R-:W-:Y:S01]  /*0490*/  SGXT.U32 R0, R12, 0x2 ;  /* 0x000000020c00781a */ /* 0x000fe20000000000 */
[----:B------:R0:W-:Y:S04]  /*04a0*/  STS [R8], R9 ;  /* 0x0000000908007388 */ /* 0x0001e80000000800 */
[----:B------:R0:W-:Y:S01]  /*04b0*/  STS [R10+0x108], R3 ;  /* 0x000108030a007388 */ /* 0x0001e20000000800 */
[----:B------:R-:W-:Y:S01]  /*04c0*/  LOP3.LUT R0, R0, UR4, RZ, 0xfc, !PT ;  /* 0x0000000400007c12 */ /* 0x000fe2000f8efcff */
[----:B------:R-:W-:Y:S03]  /*04d0*/  BAR.SYNC.DEFER_BLOCKING 0x0 ;  /* 0x0000000000007b1d */ /* 0x000fe60000010000 */
[----:B------:R-:W-:-:S02]  /*04e0*/  ISETP.GE.AND P0, PT, R0, 0x4, PT ;  /* 0x000000040000780c */ /* 0x000fc40003f06270 */
[----:B------:R-:W-:Y:S02]  /*04f0*/  SHF.R.U32.HI R2, RZ, 0x2, R4 ;  /* 0x00000002ff027819 */ /* 0x000fe40000011604 */
[----:B------:R-:W-:Y:S01]  /*0500*/  ISETP.LT.AND P0, PT, R5, 0x100, !P0 ;  /* 0x000001000500780c */ /* 0x000fe20004701270 */
[----:B------:R-:W-:Y:S01]  /*0510*/  IMAD.SHL.U32 R4, R4, 0x8, RZ ;  /* 0x0000000804047824 */ /* 0x000fe200078e00ff */
[----:B------:R-:W-:-:S04]  /*0520*/  LOP3.LUT R2, R2, 0x18, RZ, 0xc0, !PT ;  /* 0x0000001802027812 */ /* 0x000fc800078ec0ff */
[----:B------:R-:W-:-:S04]  /*0530*/  LOP3.LUT R7, R4, 0x3f8, RZ, 0xc0, !PT ;  /* 0x000003f804077812 */ /* 0x000fc800078ec0ff */
[----:B------:R-:W-:-:S03]  /*0540*/  IADD3 R7, R7, UR5, R2 ;  /* 0x0000000507077c10 */ /* 0x000fc6000fffe002 */
[----:B0-----:R-:W-:Y:S05]  /*0550*/  @!P0 EXIT ;  /* 0x000000000000894d */ /* 0x001fea0003800000 */
[----:B------:R-:W0:Y:S01]  /*0560*/  LDS.64 R8, [R7] ;  /* 0x0000000007087984 */ /* 0x000e220000000a00 */
[----:B------:R-:W-:Y:S01]  /*0570*/  SHF.R.S32.HI R4, RZ, 0x1f, R5 ;  /* 0x0000001fff047819 */ /* 0x000fe20000011405 */
[----:B------:R-:W1:Y:S03]  /*0580*/  LDC.64 R2, c[0x0][0x238] ;  /* 0x00008e00ff027b82 */ /* 0x000e660000000a00 */
[----:B------:R-:W-:-:S04]  /*0590*/  LEA.HI R4, R4, R5, RZ, 0x6 ;  /* 0x0000000504047211 */ /* 0x000fc800078f30ff */
[C---:B------:R-:W-:Y:S01]  /*05a0*/  LOP3.LUT R6, R4.reuse, 0xffffffc0, RZ, 0xc0, !PT ;  /* 0xffffffc004067812 */ /* 0x040fe200078ec0ff */
[----:B------:R-:W-:-:S04]  /*05b0*/  IMAD.SHL.U32 R4, R4, 0x4, RZ ;  /* 0x0000000404047824 */ /* 0x000fc800078e00ff */
[----:B------:R-:W-:Y:S01]  /*05c0*/  IMAD.IADD R5, R5, 0x1, -R6 ;  /* 0x0000000105057824 */ /* 0x000fe200078e0a06 */
[----:B------:R-:W-:-:S03]  /*05d0*/  LOP3.LUT R4, R4, 0xffffff00, RZ, 0xc0, !PT ;  /* 0xffffff0004047812 */ /* 0x000fc600078ec0ff */
[----:B------:R-:W-:-:S04]  /*05e0*/  IMAD R5, R0, 0x40, R5 ;  /* 0x0000004000057824 */ /* 0x000fc800078e0205 */
[----:B------:R-:W-:-:S04]  /*05f0*/  IMAD.IADD R5, R5, 0x1, R4 ;  /* 0x0000000105057824 */ /* 0x000fc800078e0204 */
[----:B-1----:R-:W-:-:S05]  /*0600*/  IMAD.WIDE R2, R5, 0x4, R2 ;  /* 0x0000000405027825 */ /* 0x002fca00078e0202 */
[----:B0-----:R-:W-:Y:S01]  /*0610*/  STG.E.64 desc[UR8][R2.64], R8 ;  /* 0x0000000802007986 */ /* 0x001fe2000c101b08 */
[----:B------:R-:W-:Y:S05]  /*0620*/  EXIT ;  /* 0x000000000000794d */ /* 0x000fea0003800000 */
.L_x_0:
[----:B------:R-:W-:-:S00]  /*0630*/  BRA `(.L_x_0) ;  /* 0xfffffffc00fc7947 */ /* 0x000fc0000383ffff */
[----:B------:R-:W-:-:S00]  /*0640*/  NOP ;  /* 0x0000000000007918 */ /* 0x000fc00000000000 */
        /* <DEDUP_REMOVED lines=11> */
.L_x_1:


//--------------------- .nv.global.init           --------------------------
	.section	.nv.global.init,"aw",@progbits
.nv.global.init:
	.type		_$_str,@object
	.size		_$_str,(_$_str_$_2 - _$_str)
_$_str:
        /*0000*/ 	.byte	0x5f, 0x5f, 0x43, 0x55, 0x44, 0x41, 0x5f, 0x46, 0x54, 0x5a, 0x00
	.type		_$_str_$_2,@object
	.size		_$_str_$_2,(.L_1 - _$_str_$_2)
_$_str_$_2:
        /*000b*/ 	.byte	0x5f, 0x5f, 0x43, 0x55, 0x44, 0x41, 0x5f, 0x50, 0x52, 0x45, 0x43, 0x5f, 0x53, 0x51, 0x52, 0x54
        /*001b*/ 	.byte	0x00
.L_1:


//--------------------- .nv.shared.triton_poi_fused__native_batch_norm_legit_no_training_relu_11 --------------------------
	.section	.nv.shared.triton_poi_fused__native_batch_norm_legit_no_training_relu_11,"aw",@nobits
	.sectionflags	@""
	.align	16
	.zero		1024


//--------------------- .nv.constant0.triton_poi_fused__native_batch_norm_legit_no_training_relu_11 --------------------------
	.section	.nv.constant0.triton_poi_fused__native_batch_norm_legit_no_training_relu_11,"a",@progbits
	.sectionflags	@""
	.align	4
.nv.constant0.triton_poi_fused__native_batch_norm_legit_no_training_relu_11:
	.zero		584
